//
// Generated by NVIDIA NVVM Compiler
//
// Compiler Build ID: CL-36424714
// Cuda compilation tools, release 13.0, V13.0.88
// Based on NVVM 20.0.0
//

.version 9.0
.target sm_100
.address_size 64

	// .globl	_Z16matmul_v1_kernelPKfS0_Pfiii
// _ZZ16matmul_v2_kernelILi32EEvPKfS1_PfiiiE7A_block has been demoted
// _ZZ16matmul_v2_kernelILi32EEvPKfS1_PfiiiE7B_block has been demoted

.visible .entry _Z16matmul_v1_kernelPKfS0_Pfiii(
	.param .u64 .ptr .align 1 _Z16matmul_v1_kernelPKfS0_Pfiii_param_0,
	.param .u64 .ptr .align 1 _Z16matmul_v1_kernelPKfS0_Pfiii_param_1,
	.param .u64 .ptr .align 1 _Z16matmul_v1_kernelPKfS0_Pfiii_param_2,
	.param .u32 _Z16matmul_v1_kernelPKfS0_Pfiii_param_3,
	.param .u32 _Z16matmul_v1_kernelPKfS0_Pfiii_param_4,
	.param .u32 _Z16matmul_v1_kernelPKfS0_Pfiii_param_5
)
{
	.reg .pred 	%p<13>;
	.reg .b32 	%r<41>;
	.reg .b32 	%f<68>;
	.reg .b64 	%rd<53>;

	ld.param.u64 	%rd7, [_Z16matmul_v1_kernelPKfS0_Pfiii_param_0];
	ld.param.u64 	%rd8, [_Z16matmul_v1_kernelPKfS0_Pfiii_param_1];
	ld.param.u64 	%rd6, [_Z16matmul_v1_kernelPKfS0_Pfiii_param_2];
	ld.param.u32 	%r20, [_Z16matmul_v1_kernelPKfS0_Pfiii_param_3];
	ld.param.u32 	%r18, [_Z16matmul_v1_kernelPKfS0_Pfiii_param_4];
	ld.param.u32 	%r19, [_Z16matmul_v1_kernelPKfS0_Pfiii_param_5];
	cvta.to.global.u64 	%rd1, %rd8;
	cvta.to.global.u64 	%rd2, %rd7;
	mov.u32 	%r21, %ctaid.x;
	mov.u32 	%r22, %ntid.x;
	mov.u32 	%r23, %tid.x;
	mad.lo.s32 	%r1, %r21, %r22, %r23;
	mov.u32 	%r24, %ctaid.y;
	mov.u32 	%r25, %ntid.y;
	mov.u32 	%r26, %tid.y;
	mad.lo.s32 	%r2, %r24, %r25, %r26;
	setp.ge.s32 	%p1, %r2, %r20;
	setp.ge.s32 	%p2, %r1, %r18;
	or.pred  	%p3, %p1, %p2;
	@%p3 bra 	$L__BB0_14;
	setp.lt.s32 	%p4, %r19, 1;
	mov.f32 	%f67, 0f00000000;
	@%p4 bra 	$L__BB0_13;
	mul.lo.s32 	%r3, %r19, %r2;
	and.b32  	%r4, %r19, 7;
	setp.lt.u32 	%p5, %r19, 8;
	mov.f32 	%f67, 0f00000000;
	mov.b32 	%r39, 0;
	@%p5 bra 	$L__BB0_5;
	and.b32  	%r39, %r19, 2147483640;
	neg.s32 	%r37, %r39;
	shl.b32 	%r7, %r18, 3;
	mul.wide.u32 	%rd9, %r3, 4;
	add.s64 	%rd10, %rd9, %rd2;
	add.s64 	%rd52, %rd10, 16;
	mov.f32 	%f67, 0f00000000;
	mul.wide.s32 	%rd13, %r18, 4;
	mov.u32 	%r36, %r1;
$L__BB0_4:
	.pragma "nounroll";
	ld.global.f32 	%f17, [%rd52+-16];
	mul.wide.s32 	%rd11, %r36, 4;
	add.s64 	%rd12, %rd1, %rd11;
	ld.global.f32 	%f18, [%rd12];
	fma.rn.f32 	%f19, %f17, %f18, %f67;
	ld.global.f32 	%f20, [%rd52+-12];
	add.s64 	%rd14, %rd12, %rd13;
	ld.global.f32 	%f21, [%rd14];
	fma.rn.f32 	%f22, %f20, %f21, %f19;
	ld.global.f32 	%f23, [%rd52+-8];
	add.s64 	%rd15, %rd14, %rd13;
	ld.global.f32 	%f24, [%rd15];
	fma.rn.f32 	%f25, %f23, %f24, %f22;
	ld.global.f32 	%f26, [%rd52+-4];
	add.s64 	%rd16, %rd15, %rd13;
	ld.global.f32 	%f27, [%rd16];
	fma.rn.f32 	%f28, %f26, %f27, %f25;
	ld.global.f32 	%f29, [%rd52];
	add.s64 	%rd17, %rd16, %rd13;
	ld.global.f32 	%f30, [%rd17];
	fma.rn.f32 	%f31, %f29, %f30, %f28;
	ld.global.f32 	%f32, [%rd52+4];
	add.s64 	%rd18, %rd17, %rd13;
	ld.global.f32 	%f33, [%rd18];
	fma.rn.f32 	%f34, %f32, %f33, %f31;
	ld.global.f32 	%f35, [%rd52+8];
	add.s64 	%rd19, %rd18, %rd13;
	ld.global.f32 	%f36, [%rd19];
	fma.rn.f32 	%f37, %f35, %f36, %f34;
	ld.global.f32 	%f38, [%rd52+12];
	add.s64 	%rd20, %rd19, %rd13;
	ld.global.f32 	%f39, [%rd20];
	fma.rn.f32 	%f67, %f38, %f39, %f37;
	add.s32 	%r37, %r37, 8;
	add.s32 	%r36, %r36, %r7;
	add.s64 	%rd52, %rd52, 32;
	setp.ne.s32 	%p6, %r37, 0;
	@%p6 bra 	$L__BB0_4;
$L__BB0_5:
	setp.eq.s32 	%p7, %r4, 0;
	@%p7 bra 	$L__BB0_13;
	and.b32  	%r13, %r19, 3;
	setp.lt.u32 	%p8, %r4, 4;
	@%p8 bra 	$L__BB0_8;
	add.s32 	%r28, %r39, %r3;
	mul.wide.u32 	%rd21, %r28, 4;
	add.s64 	%rd22, %rd2, %rd21;
	ld.global.f32 	%f41, [%rd22];
	mad.lo.s32 	%r29, %r39, %r18, %r1;
	mul.wide.s32 	%rd23, %r29, 4;
	add.s64 	%rd24, %rd1, %rd23;
	ld.global.f32 	%f42, [%rd24];
	fma.rn.f32 	%f43, %f41, %f42, %f67;
	cvt.u64.u32 	%rd25, %r3;
	cvt.u64.u32 	%rd26, %r39;
	add.s64 	%rd27, %rd26, %rd25;
	shl.b64 	%rd28, %rd27, 2;
	add.s64 	%rd29, %rd2, %rd28;
	ld.global.f32 	%f44, [%rd29+4];
	mul.wide.s32 	%rd30, %r18, 4;
	add.s64 	%rd31, %rd24, %rd30;
	ld.global.f32 	%f45, [%rd31];
	fma.rn.f32 	%f46, %f44, %f45, %f43;
	ld.global.f32 	%f47, [%rd29+8];
	add.s64 	%rd32, %rd31, %rd30;
	ld.global.f32 	%f48, [%rd32];
	fma.rn.f32 	%f49, %f47, %f48, %f46;
	ld.global.f32 	%f50, [%rd29+12];
	add.s64 	%rd33, %rd32, %rd30;
	ld.global.f32 	%f51, [%rd33];
	fma.rn.f32 	%f67, %f50, %f51, %f49;
	add.s32 	%r39, %r39, 4;
$L__BB0_8:
	setp.eq.s32 	%p9, %r13, 0;
	@%p9 bra 	$L__BB0_13;
	setp.eq.s32 	%p10, %r13, 1;
	@%p10 bra 	$L__BB0_11;
	add.s32 	%r30, %r39, %r3;
	mul.wide.u32 	%rd34, %r30, 4;
	add.s64 	%rd35, %rd2, %rd34;
	ld.global.f32 	%f53, [%rd35];
	mad.lo.s32 	%r31, %r39, %r18, %r1;
	mul.wide.s32 	%rd36, %r31, 4;
	add.s64 	%rd37, %rd1, %rd36;
	ld.global.f32 	%f54, [%rd37];
	fma.rn.f32 	%f55, %f53, %f54, %f67;
	cvt.u64.u32 	%rd38, %r3;
	cvt.u64.u32 	%rd39, %r39;
	add.s64 	%rd40, %rd39, %rd38;
	shl.b64 	%rd41, %rd40, 2;
	add.s64 	%rd42, %rd2, %rd41;
	ld.global.f32 	%f56, [%rd42+4];
	mul.wide.s32 	%rd43, %r18, 4;
	add.s64 	%rd44, %rd37, %rd43;
	ld.global.f32 	%f57, [%rd44];
	fma.rn.f32 	%f67, %f56, %f57, %f55;
	add.s32 	%r39, %r39, 2;
$L__BB0_11:
	and.b32  	%r32, %r19, 1;
	setp.eq.b32 	%p11, %r32, 1;
	not.pred 	%p12, %p11;
	@%p12 bra 	$L__BB0_13;
	add.s32 	%r33, %r39, %r3;
	mul.wide.u32 	%rd45, %r33, 4;
	add.s64 	%rd46, %rd2, %rd45;
	ld.global.f32 	%f58, [%rd46];
	mad.lo.s32 	%r34, %r39, %r18, %r1;
	mul.wide.s32 	%rd47, %r34, 4;
	add.s64 	%rd48, %rd1, %rd47;
	ld.global.f32 	%f59, [%rd48];
	fma.rn.f32 	%f67, %f58, %f59, %f67;
$L__BB0_13:
	mad.lo.s32 	%r35, %r18, %r2, %r1;
	cvta.to.global.u64 	%rd49, %rd6;
	mul.wide.s32 	%rd50, %r35, 4;
	add.s64 	%rd51, %rd49, %rd50;
	st.global.f32 	[%rd51], %f67;
$L__BB0_14:
	ret;

}
	// .globl	_Z16matmul_v2_kernelILi32EEvPKfS1_Pfiii
.visible .entry _Z16matmul_v2_kernelILi32EEvPKfS1_Pfiii(
	.param .u64 .ptr .align 1 _Z16matmul_v2_kernelILi32EEvPKfS1_Pfiii_param_0,
	.param .u64 .ptr .align 1 _Z16matmul_v2_kernelILi32EEvPKfS1_Pfiii_param_1,
	.param .u64 .ptr .align 1 _Z16matmul_v2_kernelILi32EEvPKfS1_Pfiii_param_2,
	.param .u32 _Z16matmul_v2_kernelILi32EEvPKfS1_Pfiii_param_3,
	.param .u32 _Z16matmul_v2_kernelILi32EEvPKfS1_Pfiii_param_4,
	.param .u32 _Z16matmul_v2_kernelILi32EEvPKfS1_Pfiii_param_5
)
{
	.reg .pred 	%p<12>;
	.reg .b32 	%r<42>;
	.reg .b32 	%f<111>;
	.reg .b64 	%rd<13>;
	// demoted variable
	.shared .align 4 .b8 _ZZ16matmul_v2_kernelILi32EEvPKfS1_PfiiiE7A_block[4096];
	// demoted variable
	.shared .align 4 .b8 _ZZ16matmul_v2_kernelILi32EEvPKfS1_PfiiiE7B_block[4096];
	ld.param.u64 	%rd4, [_Z16matmul_v2_kernelILi32EEvPKfS1_Pfiii_param_0];
	ld.param.u64 	%rd5, [_Z16matmul_v2_kernelILi32EEvPKfS1_Pfiii_param_1];
	ld.param.u64 	%rd6, [_Z16matmul_v2_kernelILi32EEvPKfS1_Pfiii_param_2];
	ld.param.u32 	%r23, [_Z16matmul_v2_kernelILi32EEvPKfS1_Pfiii_param_3];
	ld.param.u32 	%r24, [_Z16matmul_v2_kernelILi32EEvPKfS1_Pfiii_param_4];
	ld.param.u32 	%r25, [_Z16matmul_v2_kernelILi32EEvPKfS1_Pfiii_param_5];
	mov.u32 	%r26, %ctaid.x;
	mov.u32 	%r27, %ntid.x;
	mov.u32 	%r37, %tid.x;
	mad.lo.s32 	%r2, %r26, %r27, %r37;
	mov.u32 	%r28, %ctaid.y;
	mov.u32 	%r29, %ntid.y;
	mov.u32 	%r39, %tid.y;
	mad.lo.s32 	%r4, %r28, %r29, %r39;
	setp.lt.s32 	%p1, %r25, 1;
	mov.f32 	%f110, 0f00000000;
	@%p1 bra 	$L__BB1_7;
	add.s32 	%r30, %r25, 31;
	shr.u32 	%r31, %r30, 5;
	shl.b32 	%r32, %r39, 7;
	mov.u32 	%r33, _ZZ16matmul_v2_kernelILi32EEvPKfS1_PfiiiE7A_block;
	add.s32 	%r5, %r33, %r32;
	shl.b32 	%r34, %r37, 2;
	add.s32 	%r6, %r5, %r34;
	mov.u32 	%r35, _ZZ16matmul_v2_kernelILi32EEvPKfS1_PfiiiE7B_block;
	add.s32 	%r8, %r35, %r34;
	add.s32 	%r7, %r8, %r32;
	neg.s32 	%r41, %r31;
	mad.lo.s32 	%r40, %r39, %r24, %r2;
	shl.b32 	%r11, %r24, 5;
	mad.lo.s32 	%r38, %r25, %r4, %r37;
	cvta.to.global.u64 	%rd1, %rd4;
	cvta.to.global.u64 	%rd2, %rd5;
	mov.f32 	%f110, 0f00000000;
$L__BB1_2:
	setp.ge.s32 	%p2, %r4, %r23;
	mul.wide.s32 	%rd7, %r38, 4;
	add.s64 	%rd3, %rd1, %rd7;
	setp.ge.s32 	%p3, %r37, %r25;
	mov.f32 	%f108, 0f00000000;
	or.pred  	%p4, %p2, %p3;
	@%p4 bra 	$L__BB1_4;
	ld.global.f32 	%f108, [%rd3];
$L__BB1_4:
	setp.ge.s32 	%p5, %r2, %r24;
	st.shared.f32 	[%r6], %f108;
	setp.ge.s32 	%p6, %r39, %r25;
	mov.f32 	%f109, 0f00000000;
	or.pred  	%p7, %p5, %p6;
	@%p7 bra 	$L__BB1_6;
	mul.wide.s32 	%rd8, %r40, 4;
	add.s64 	%rd9, %rd2, %rd8;
	ld.global.f32 	%f109, [%rd9];
$L__BB1_6:
	st.shared.f32 	[%r7], %f109;
	bar.sync 	0;
	ld.shared.f32 	%f12, [%r5];
	ld.shared.f32 	%f13, [%r8];
	fma.rn.f32 	%f14, %f12, %f13, %f110;
	ld.shared.f32 	%f15, [%r5+4];
	ld.shared.f32 	%f16, [%r8+128];
	fma.rn.f32 	%f17, %f15, %f16, %f14;
	ld.shared.f32 	%f18, [%r5+8];
	ld.shared.f32 	%f19, [%r8+256];
	fma.rn.f32 	%f20, %f18, %f19, %f17;
	ld.shared.f32 	%f21, [%r5+12];
	ld.shared.f32 	%f22, [%r8+384];
	fma.rn.f32 	%f23, %f21, %f22, %f20;
	ld.shared.f32 	%f24, [%r5+16];
	ld.shared.f32 	%f25, [%r8+512];
	fma.rn.f32 	%f26, %f24, %f25, %f23;
	ld.shared.f32 	%f27, [%r5+20];
	ld.shared.f32 	%f28, [%r8+640];
	fma.rn.f32 	%f29, %f27, %f28, %f26;
	ld.shared.f32 	%f30, [%r5+24];
	ld.shared.f32 	%f31, [%r8+768];
	fma.rn.f32 	%f32, %f30, %f31, %f29;
	ld.shared.f32 	%f33, [%r5+28];
	ld.shared.f32 	%f34, [%r8+896];
	fma.rn.f32 	%f35, %f33, %f34, %f32;
	ld.shared.f32 	%f36, [%r5+32];
	ld.shared.f32 	%f37, [%r8+1024];
	fma.rn.f32 	%f38, %f36, %f37, %f35;
	ld.shared.f32 	%f39, [%r5+36];
	ld.shared.f32 	%f40, [%r8+1152];
	fma.rn.f32 	%f41, %f39, %f40, %f38;
	ld.shared.f32 	%f42, [%r5+40];
	ld.shared.f32 	%f43, [%r8+1280];
	fma.rn.f32 	%f44, %f42, %f43, %f41;
	ld.shared.f32 	%f45, [%r5+44];
	ld.shared.f32 	%f46, [%r8+1408];
	fma.rn.f32 	%f47, %f45, %f46, %f44;
	ld.shared.f32 	%f48, [%r5+48];
	ld.shared.f32 	%f49, [%r8+1536];
	fma.rn.f32 	%f50, %f48, %f49, %f47;
	ld.shared.f32 	%f51, [%r5+52];
	ld.shared.f32 	%f52, [%r8+1664];
	fma.rn.f32 	%f53, %f51, %f52, %f50;
	ld.shared.f32 	%f54, [%r5+56];
	ld.shared.f32 	%f55, [%r8+1792];
	fma.rn.f32 	%f56, %f54, %f55, %f53;
	ld.shared.f32 	%f57, [%r5+60];
	ld.shared.f32 	%f58, [%r8+1920];
	fma.rn.f32 	%f59, %f57, %f58, %f56;
	ld.shared.f32 	%f60, [%r5+64];
	ld.shared.f32 	%f61, [%r8+2048];
	fma.rn.f32 	%f62, %f60, %f61, %f59;
	ld.shared.f32 	%f63, [%r5+68];
	ld.shared.f32 	%f64, [%r8+2176];
	fma.rn.f32 	%f65, %f63, %f64, %f62;
	ld.shared.f32 	%f66, [%r5+72];
	ld.shared.f32 	%f67, [%r8+2304];
	fma.rn.f32 	%f68, %f66, %f67, %f65;
	ld.shared.f32 	%f69, [%r5+76];
	ld.shared.f32 	%f70, [%r8+2432];
	fma.rn.f32 	%f71, %f69, %f70, %f68;
	ld.shared.f32 	%f72, [%r5+80];
	ld.shared.f32 	%f73, [%r8+2560];
	fma.rn.f32 	%f74, %f72, %f73, %f71;
	ld.shared.f32 	%f75, [%r5+84];
	ld.shared.f32 	%f76, [%r8+2688];
	fma.rn.f32 	%f77, %f75, %f76, %f74;
	ld.shared.f32 	%f78, [%r5+88];
	ld.shared.f32 	%f79, [%r8+2816];
	fma.rn.f32 	%f80, %f78, %f79, %f77;
	ld.shared.f32 	%f81, [%r5+92];
	ld.shared.f32 	%f82, [%r8+2944];
	fma.rn.f32 	%f83, %f81, %f82, %f80;
	ld.shared.f32 	%f84, [%r5+96];
	ld.shared.f32 	%f85, [%r8+3072];
	fma.rn.f32 	%f86, %f84, %f85, %f83;
	ld.shared.f32 	%f87, [%r5+100];
	ld.shared.f32 	%f88, [%r8+3200];
	fma.rn.f32 	%f89, %f87, %f88, %f86;
	ld.shared.f32 	%f90, [%r5+104];
	ld.shared.f32 	%f91, [%r8+3328];
	fma.rn.f32 	%f92, %f90, %f91, %f89;
	ld.shared.f32 	%f93, [%r5+108];
	ld.shared.f32 	%f94, [%r8+3456];
	fma.rn.f32 	%f95, %f93, %f94, %f92;
	ld.shared.f32 	%f96, [%r5+112];
	ld.shared.f32 	%f97, [%r8+3584];
	fma.rn.f32 	%f98, %f96, %f97, %f95;
	ld.shared.f32 	%f99, [%r5+116];
	ld.shared.f32 	%f100, [%r8+3712];
	fma.rn.f32 	%f101, %f99, %f100, %f98;
	ld.shared.f32 	%f102, [%r5+120];
	ld.shared.f32 	%f103, [%r8+3840];
	fma.rn.f32 	%f104, %f102, %f103, %f101;
	ld.shared.f32 	%f105, [%r5+124];
	ld.shared.f32 	%f106, [%r8+3968];
	fma.rn.f32 	%f110, %f105, %f106, %f104;
	bar.sync 	0;
	add.s32 	%r41, %r41, 1;
	setp.ne.s32 	%p8, %r41, 0;
	add.s32 	%r40, %r40, %r11;
	add.s32 	%r39, %r39, 32;
	add.s32 	%r38, %r38, 32;
	add.s32 	%r37, %r37, 32;
	@%p8 bra 	$L__BB1_2;
$L__BB1_7:
	setp.ge.s32 	%p9, %r4, %r23;
	setp.ge.s32 	%p10, %r2, %r24;
	or.pred  	%p11, %p9, %p10;
	@%p11 bra 	$L__BB1_9;
	mad.lo.s32 	%r36, %r24, %r4, %r2;
	cvta.to.global.u64 	%rd10, %rd6;
	mul.wide.s32 	%rd11, %r36, 4;
	add.s64 	%rd12, %rd10, %rd11;
	st.global.f32 	[%rd12], %f110;
$L__BB1_9:
	ret;

}


// ===== COMPILED SASS (sm_100) =====

	.target	sm_100

	.elftype	@"ET_EXEC"


//--------------------- .note.nv.tkinfo           --------------------------
	.section	.note.nv.tkinfo,"",@"SHT_NOTE"
	.sectionflags	@"SHF_NOTE_NV_TKINFO"
	.tkinfo
        /*0018*/ 	.word	0x00000002
        /*0030*/ 	.string	""
        /*0030*/ 	.string	"ptxas"
        /*0030*/ 	.string	"Cuda compilation tools, release 13.0, V13.0.88"
        /*0030*/ 	.string	"Build cuda_13.0.r13.0/compiler.36424714_0"
        /*0030*/ 	.string	"-arch sm_100 -m 64 "



//--------------------- .note.nv.cuinfo           --------------------------
	.section	.note.nv.cuinfo,"",@"SHT_NOTE"
	.sectionflags	@"SHF_NOTE_NV_CUINFO"
        /*0018*/ 	.short	0x0002
        /*001a*/ 	.short	0x0064
        /*001c*/ 	.short	0x0082
	.zero		2


//--------------------- .nv.info                  --------------------------
	.section	.nv.info,"",@"SHT_CUDA_INFO"
	.align	4


	//----- nvinfo : EIATTR_REGCOUNT
	.align		4
        /*0000*/ 	.byte	0x04, 0x2f
        /*0002*/ 	.short	(.L_1 - .L_0)
	.align		4
.L_0:
        /*0004*/ 	.word	index@(_Z16matmul_v1_kernelPKfS0_Pfiii)
        /*0008*/ 	.word	0x00000020


	//----- nvinfo : EIATTR_FRAME_SIZE
	.align		4
.L_1:
        /*000c*/ 	.byte	0x04, 0x11
        /*000e*/ 	.short	(.L_3 - .L_2)
	.align		4
.L_2:
        /*0010*/ 	.word	index@(_Z16matmul_v1_kernelPKfS0_Pfiii)
        /*0014*/ 	.word	0x00000000


	//----- nvinfo : EIATTR_REGCOUNT
	.align		4
.L_3:
        /*0018*/ 	.byte	0x04, 0x2f
        /*001a*/ 	.short	(.L_5 - .L_4)
	.align		4
.L_4:
        /*001c*/ 	.word	index@(_Z16matmul_v2_kernelILi32EEvPKfS1_Pfiii)
        /*0020*/ 	.word	0x00000020


	//----- nvinfo : EIATTR_FRAME_SIZE
	.align		4
.L_5:
        /*0024*/ 	.byte	0x04, 0x11
        /*0026*/ 	.short	(.L_7 - .L_6)
	.align		4
.L_6:
        /*0028*/ 	.word	index@(_Z16matmul_v2_kernelILi32EEvPKfS1_Pfiii)
        /*002c*/ 	.word	0x00000000


	//----- nvinfo : EIATTR_MIN_STACK_SIZE
	.align		4
.L_7:
        /*0030*/ 	.byte	0x04, 0x12
        /*0032*/ 	.short	(.L_9 - .L_8)
	.align		4
.L_8:
        /*0034*/ 	.word	index@(_Z16matmul_v2_kernelILi32EEvPKfS1_Pfiii)
        /*0038*/ 	.word	0x00000000


	//----- nvinfo : EIATTR_MIN_STACK_SIZE
	.align		4
.L_9:
        /*003c*/ 	.byte	0x04, 0x12
        /*003e*/ 	.short	(.L_11 - .L_10)
	.align		4
.L_10:
        /*0040*/ 	.word	index@(_Z16matmul_v1_kernelPKfS0_Pfiii)
        /*0044*/ 	.word	0x00000000
.L_11:


//--------------------- .nv.compat                --------------------------
	.section	.nv.compat,"",@"SHT_CUDA_COMPAT_INFO"
	.align	4
        /*0000*/ 	.byte	0x02, 0x09, 0x00, 0x00, 0x02, 0x02, 0x01, 0x00, 0x02, 0x05, 0x05, 0x00, 0x03, 0x07, 0x01, 0x01
        /*0010*/ 	.byte	0x02, 0x03, 0x00, 0x00, 0x02, 0x06, 0x01, 0x00, 0x04, 0x0b, 0x08, 0x00, 0x09, 0x00, 0x00, 0x00
        /*0020*/ 	.byte	0x00, 0x00, 0x00, 0x00


//--------------------- .nv.info._Z16matmul_v2_kernelILi32EEvPKfS1_Pfiii --------------------------
	.section	.nv.info._Z16matmul_v2_kernelILi32EEvPKfS1_Pfiii,"",@"SHT_CUDA_INFO"
	.sectionflags	@""
	.align	4


	//----- nvinfo : EIATTR_CUDA_API_VERSION
	.align		4
        /*0000*/ 	.byte	0x04, 0x37
        /*0002*/ 	.short	(.L_13 - .L_12)
.L_12:
        /*0004*/ 	.word	0x00000082


	//----- nvinfo : EIATTR_KPARAM_INFO
	.align		4
.L_13:
        /*0008*/ 	.byte	0x04, 0x17
        /*000a*/ 	.short	(.L_15 - .L_14)
.L_14:
        /*000c*/ 	.word	0x00000000
        /*0010*/ 	.short	0x0005
        /*0012*/ 	.short	0x0020
        /*0014*/ 	.byte	0x00, 0xf0, 0x11, 0x00


	//----- nvinfo : EIATTR_KPARAM_INFO
	.align		4
.L_15:
        /*0018*/ 	.byte	0x04, 0x17
        /*001a*/ 	.short	(.L_17 - .L_16)
.L_16:
        /*001c*/ 	.word	0x00000000
        /*0020*/ 	.short	0x0004
        /*0022*/ 	.short	0x001c
        /*0024*/ 	.byte	0x00, 0xf0, 0x11, 0x00


	//----- nvinfo : EIATTR_KPARAM_INFO
	.align		4
.L_17:
        /*0028*/ 	.byte	0x04, 0x17
        /*002a*/ 	.short	(.L_19 - .L_18)
.L_18:
        /*002c*/ 	.word	0x00000000
        /*0030*/ 	.short	0x0003
        /*0032*/ 	.short	0x0018
        /*0034*/ 	.byte	0x00, 0xf0, 0x11, 0x00


	//----- nvinfo : EIATTR_KPARAM_INFO
	.align		4
.L_19:
        /*0038*/ 	.byte	0x04, 0x17
        /*003a*/ 	.short	(.L_21 - .L_20)
.L_20:
        /*003c*/ 	.word	0x00000000
        /*0040*/ 	.short	0x0002
        /*0042*/ 	.short	0x0010
        /*0044*/ 	.byte	0x00, 0xf5, 0x21, 0x00


	//----- nvinfo : EIATTR_KPARAM_INFO
	.align		4
.L_21:
        /*0048*/ 	.byte	0x04, 0x17
        /*004a*/ 	.short	(.L_23 - .L_22)
.L_22:
        /*004c*/ 	.word	0x00000000
        /*0050*/ 	.short	0x0001
        /*0052*/ 	.short	0x0008
        /*0054*/ 	.byte	0x00, 0xf5, 0x21, 0x00


	//----- nvinfo : EIATTR_KPARAM_INFO
	.align		4
.L_23:
        /*0058*/ 	.byte	0x04, 0x17
        /*005a*/ 	.short	(.L_25 - .L_24)
.L_24:
        /*005c*/ 	.word	0x00000000
        /*0060*/ 	.short	0x0000
        /*0062*/ 	.short	0x0000
        /*0064*/ 	.byte	0x00, 0xf5, 0x21, 0x00


	//----- nvinfo : EIATTR_SPARSE_MMA_MASK
	.align		4
.L_25:
        /*0068*/ 	.byte	0x03, 0x50
        /*006a*/ 	.short	0x0000


	//----- nvinfo : EIATTR_MAXREG_COUNT
	.align		4
        /*006c*/ 	.byte	0x03, 0x1b
        /*006e*/ 	.short	0x00ff


	//----- nvinfo : EIATTR_NUM_BARRIERS
	.align		4
        /*0070*/ 	.byte	0x02, 0x4c
        /*0072*/ 	.byte	0x01
	.zero		1


	//----- nvinfo : EIATTR_MERCURY_ISA_VERSION
	.align		4
        /*0074*/ 	.byte	0x03, 0x5f
        /*0076*/ 	.short	0x0101


	//----- nvinfo : EIATTR_VRC_CTA_INIT_COUNT
	.align		4
        /*0078*/ 	.byte	0x02, 0x4a
	.zero		1
	.zero		1


	//----- nvinfo : EIATTR_EXIT_INSTR_OFFSETS
	.align		4
        /*007c*/ 	.byte	0x04, 0x1c
        /*007e*/ 	.short	(.L_27 - .L_26)


	//   ....[0]....
.L_26:
        /*0080*/ 	.word	0x00000830


	//   ....[1]....
        /*0084*/ 	.word	0x00000880


	//----- nvinfo : EIATTR_CBANK_PARAM_SIZE
	.align		4
.L_27:
        /*0088*/ 	.byte	0x03, 0x19
        /*008a*/ 	.short	0x0024


	//----- nvinfo : EIATTR_PARAM_CBANK
	.align		4
        /*008c*/ 	.byte	0x04, 0x0a
        /*008e*/ 	.short	(.L_29 - .L_28)
	.align		4
.L_28:
        /*0090*/ 	.word	index@(.nv.constant0._Z16matmul_v2_kernelILi32EEvPKfS1_Pfiii)
        /*0094*/ 	.short	0x0380
        /*0096*/ 	.short	0x0024


	//----- nvinfo : EIATTR_SW_WAR
	.align		4
.L_29:
        /*0098*/ 	.byte	0x04, 0x36
        /*009a*/ 	.short	(.L_31 - .L_30)
.L_30:
        /*009c*/ 	.word	0x00000008
.L_31:


//--------------------- .nv.info._Z16matmul_v1_kernelPKfS0_Pfiii --------------------------
	.section	.nv.info._Z16matmul_v1_kernelPKfS0_Pfiii,"",@"SHT_CUDA_INFO"
	.sectionflags	@""
	.align	4


	//----- nvinfo : EIATTR_CUDA_API_VERSION
	.align		4
        /*0000*/ 	.byte	0x04, 0x37
        /*0002*/ 	.short	(.L_33 - .L_32)
.L_32:
        /*0004*/ 	.word	0x00000082


	//----- nvinfo : EIATTR_KPARAM_INFO
	.align		4
.L_33:
        /*0008*/ 	.byte	0x04, 0x17
        /*000a*/ 	.short	(.L_35 - .L_34)
.L_34:
        /*000c*/ 	.word	0x00000000
        /*0010*/ 	.short	0x0005
        /*0012*/ 	.short	0x0020
        /*0014*/ 	.byte	0x00, 0xf0, 0x11, 0x00


	//----- nvinfo : EIATTR_KPARAM_INFO
	.align		4
.L_35:
        /*0018*/ 	.byte	0x04, 0x17
        /*001a*/ 	.short	(.L_37 - .L_36)
.L_36:
        /*001c*/ 	.word	0x00000000
        /*0020*/ 	.short	0x0004
        /*0022*/ 	.short	0x001c
        /*0024*/ 	.byte	0x00, 0xf0, 0x11, 0x00


	//----- nvinfo : EIATTR_KPARAM_INFO
	.align		4
.L_37:
        /*0028*/ 	.byte	0x04, 0x17
        /*002a*/ 	.short	(.L_39 - .L_38)
.L_38:
        /*002c*/ 	.word	0x00000000
        /*0030*/ 	.short	0x0003
        /*0032*/ 	.short	0x0018
        /*0034*/ 	.byte	0x00, 0xf0, 0x11, 0x00


	//----- nvinfo : EIATTR_KPARAM_INFO
	.align		4
.L_39:
        /*0038*/ 	.byte	0x04, 0x17
        /*003a*/ 	.short	(.L_41 - .L_40)
.L_40:
        /*003c*/ 	.word	0x00000000
        /*0040*/ 	.short	0x0002
        /*0042*/ 	.short	0x0010
        /*0044*/ 	.byte	0x00, 0xf5, 0x21, 0x00


	//----- nvinfo : EIATTR_KPARAM_INFO
	.align		4
.L_41:
        /*0048*/ 	.byte	0x04, 0x17
        /*004a*/ 	.short	(.L_43 - .L_42)
.L_42:
        /*004c*/ 	.word	0x00000000
        /*0050*/ 	.short	0x0001
        /*0052*/ 	.short	0x0008
        /*0054*/ 	.byte	0x00, 0xf5, 0x21, 0x00


	//----- nvinfo : EIATTR_KPARAM_INFO
	.align		4
.L_43:
        /*0058*/ 	.byte	0x04, 0x17
        /*005a*/ 	.short	(.L_45 - .L_44)
.L_44:
        /*005c*/ 	.word	0x00000000
        /*0060*/ 	.short	0x0000
        /*0062*/ 	.short	0x0000
        /*0064*/ 	.byte	0x00, 0xf5, 0x21, 0x00


	//----- nvinfo : EIATTR_SPARSE_MMA_MASK
	.align		4
.L_45:
        /*0068*/ 	.byte	0x03, 0x50
        /*006a*/ 	.short	0x0000


	//----- nvinfo : EIATTR_MAXREG_COUNT
	.align		4
        /*006c*/ 	.byte	0x03, 0x1b
        /*006e*/ 	.short	0x00ff


	//----- nvinfo : EIATTR_MERCURY_ISA_VERSION
	.align		4
        /*0070*/ 	.byte	0x03, 0x5f
        /*0072*/ 	.short	0x0101


	//----- nvinfo : EIATTR_VRC_CTA_INIT_COUNT
	.align		4
        /*0074*/ 	.byte	0x02, 0x4a
	.zero		1
	.zero		1


	//----- nvinfo : EIATTR_EXIT_INSTR_OFFSETS
	.align		4
        /*0078*/ 	.byte	0x04, 0x1c
        /*007a*/ 	.short	(.L_47 - .L_46)


	//   ....[0]....
.L_46:
        /*007c*/ 	.word	0x000000c0


	//   ....[1]....
        /*0080*/ 	.word	0x000008e0


	//----- nvinfo : EIATTR_CBANK_PARAM_SIZE
	.align		4
.L_47:
        /*0084*/ 	.byte	0x03, 0x19
        /*0086*/ 	.short	0x0024


	//----- nvinfo : EIATTR_PARAM_CBANK
	.align		4
        /*0088*/ 	.byte	0x04, 0x0a
        /*008a*/ 	.short	(.L_49 - .L_48)
	.align		4
.L_48:
        /*008c*/ 	.word	index@(.nv.constant0._Z16matmul_v1_kernelPKfS0_Pfiii)
        /*0090*/ 	.short	0x0380
        /*0092*/ 	.short	0x0024


	//----- nvinfo : EIATTR_SW_WAR
	.align		4
.L_49:
        /*0094*/ 	.byte	0x04, 0x36
        /*0096*/ 	.short	(.L_51 - .L_50)
.L_50:
        /*0098*/ 	.word	0x00000008
.L_51:


//--------------------- .nv.callgraph             --------------------------
	.section	.nv.callgraph,"",@"SHT_CUDA_CALLGRAPH"
	.align	4
	.sectionentsize	8
	.align		4
        /*0000*/ 	.word	0x00000000
	.align		4
        /*0004*/ 	.word	0xffffffff
	.align		4
        /*0008*/ 	.word	0x00000000
	.align		4
        /*000c*/ 	.word	0xfffffffe
	.align		4
        /*0010*/ 	.word	0x00000000
	.align		4
        /*0014*/ 	.word	0xfffffffd
	.align		4
        /*0018*/ 	.word	0x00000000
	.align		4
        /*001c*/ 	.word	0xfffffffc


//--------------------- .text._Z16matmul_v2_kernelILi32EEvPKfS1_Pfiii --------------------------
	.section	.text._Z16matmul_v2_kernelILi32EEvPKfS1_Pfiii,"ax",@progbits
	.align	128
        .global         _Z16matmul_v2_kernelILi32EEvPKfS1_Pfiii
        .type           _Z16matmul_v2_kernelILi32EEvPKfS1_Pfiii,@function
        .size           _Z16matmul_v2_kernelILi32EEvPKfS1_Pfiii,(.L_x_8 - _Z16matmul_v2_kernelILi32EEvPKfS1_Pfiii)
        .other          _Z16matmul_v2_kernelILi32EEvPKfS1_Pfiii,@"STO_CUDA_ENTRY STV_DEFAULT"
_Z16matmul_v2_kernelILi32EEvPKfS1_Pfiii:
.text._Z16matmul_v2_kernelILi32EEvPKfS1_Pfiii:
[----:B------:R-:W-:Y:S01]  /*0000*/  LDC R1, c[0x0][0x37c] ;  /* 0x0000df00ff017b82 */ /* 0x000fe20000000800 */
[----:B------:R-:W0:Y:S01]  /*0010*/  S2R R16, SR_TID.X ;  /* 0x0000000000107919 */ /* 0x000e220000002100 */
[----:B------:R-:W1:Y:S06]  /*0020*/  LDCU UR10, c[0x0][0x3a0] ;  /* 0x00007400ff0a77ac */ /* 0x000e6c0008000800 */
[----:B------:R-:W0:Y:S01]  /*0030*/  LDC R18, c[0x0][0x360] ;  /* 0x0000d800ff127b82 */ /* 0x000e220000000800 */
[----:B------:R-:W-:Y:S01]  /*0040*/  HFMA2 R23, -RZ, RZ, 0, 0 ;  /* 0x00000000ff177431 */ /* 0x000fe200000001ff */
[----:B------:R-:W2:Y:S01]  /*0050*/  S2R R17, SR_TID.Y ;  /* 0x0000000000117919 */ /* 0x000ea20000002200 */
[----:B------:R-:W3:Y:S05]  /*0060*/  LDCU.64 UR8, c[0x0][0x358] ;  /* 0x00006b00ff0877ac */ /* 0x000eea0008000a00 */
[----:B------:R-:W0:Y:S08]  /*0070*/  S2UR UR4, SR_CTAID.X ;  /* 0x00000000000479c3 */ /* 0x000e300000002500 */
[----:B------:R-:W2:Y:S01]  /*0080*/  S2UR UR5, SR_CTAID.Y ;  /* 0x00000000000579c3 */ /* 0x000ea20000002600 */
[----:B-1----:R-:W-:-:S07]  /*0090*/  UISETP.GE.AND UP0, UPT, UR10, 0x1, UPT ;  /* 0x000000010a00788c */ /* 0x002fce000bf06270 */
[----:B------:R-:W2:Y:S01]  /*00a0*/  LDC R19, c[0x0][0x364] ;  /* 0x0000d900ff137b82 */ /* 0x000ea20000000800 */
[----:B0-----:R-:W-:Y:S02]  /*00b0*/  IMAD R18, R18, UR4, R16 ;  /* 0x0000000412127c24 */ /* 0x001fe4000f8e0210 */
[----:B--2---:R-:W-:Y:S01]  /*00c0*/  IMAD R19, R19, UR5, R17 ;  /* 0x0000000513137c24 */ /* 0x004fe2000f8e0211 */
[----:B---3--:R-:W-:Y:S06]  /*00d0*/  BRA.U !UP0, `(.L_x_0) ;  /* 0x0000000508c87547 */ /* 0x008fec000b800000 */
[----:B------:R-:W0:Y:S01]  /*00e0*/  S2UR UR7, SR_CgaCtaId ;  /* 0x00000000000779c3 */ /* 0x000e220000008800 */
[----:B------:R-:W1:Y:S01]  /*00f0*/  LDCU UR11, c[0x0][0x39c] ;  /* 0x00007380ff0b77ac */ /* 0x000e620008000800 */
[----:B------:R-:W-:Y:S01]  /*0100*/  MOV R23, RZ ;  /* 0x000000ff00177202 */ /* 0x000fe20000000f00 */
[----:B------:R-:W-:Y:S01]  /*0110*/  IMAD R6, R19, UR10, R16 ;  /* 0x0000000a13067c24 */ /* 0x000fe2000f8e0210 */
[----:B------:R-:W-:Y:S01]  /*0120*/  UMOV UR5, 0x400 ;  /* 0x0000040000057882 */ /* 0x000fe20000000000 */
[----:B------:R-:W-:-:S03]  /*0130*/  UIADD3 UR4, UPT, UPT, UR10, 0x1f, URZ ;  /* 0x0000001f0a047890 */ /* 0x000fc6000fffe0ff */
[----:B------:R-:W2:Y:S01]  /*0140*/  LDC R0, c[0x0][0x39c] ;  /* 0x0000e700ff007b82 */ /* 0x000ea20000000800 */
[----:B------:R-:W-:Y:S02]  /*0150*/  UIADD3 UR6, UPT, UPT, UR5, 0x1000, URZ ;  /* 0x0000100005067890 */ /* 0x000fe4000fffe0ff */
[----:B------:R-:W-:Y:S01]  /*0160*/  USHF.R.U32.HI UR4, URZ, 0x5, UR4 ;  /* 0x00000005ff047899 */ /* 0x000fe20008011604 */
[----:B------:R-:W3:Y:S04]  /*0170*/  LDCU UR13, c[0x0][0x3a0] ;  /* 0x00007400ff0d77ac */ /* 0x000ee80008000800 */
[----:B------:R-:W4:Y:S01]  /*0180*/  LDC.64 R20, c[0x0][0x380] ;  /* 0x0000e000ff147b82 */ /* 0x000f220000000a00 */
[----:B------:R-:W2:Y:S01]  /*0190*/  LDCU UR12, c[0x0][0x398] ;  /* 0x00007300ff0c77ac */ /* 0x000ea20008000800 */
[----:B-1----:R-:W-:Y:S01]  /*01a0*/  IMAD R7, R17, UR11, R18 ;  /* 0x0000000b11077c24 */ /* 0x002fe2000f8e0212 */
[----:B------:R-:W-:-:S02]  /*01b0*/  UIADD3 UR4, UPT, UPT, -UR4, URZ, URZ ;  /* 0x000000ff04047290 */ /* 0x000fc4000fffe1ff */
[----:B0-----:R-:W-:Y:S02]  /*01c0*/  ULEA UR5, UR7, UR5, 0x18 ;  /* 0x0000000507057291 */ /* 0x001fe4000f8ec0ff */
[----:B------:R-:W-:-:S04]  /*01d0*/  ULEA UR6, UR7, UR6, 0x18 ;  /* 0x0000000607067291 */ /* 0x000fc8000f8ec0ff */
[C---:B------:R-:W-:Y:S02]  /*01e0*/  LEA R5, R17.reuse, UR5, 0x7 ;  /* 0x0000000511057c11 */ /* 0x040fe4000f8e38ff */
[C---:B------:R-:W-:Y:S02]  /*01f0*/  LEA R2, R16.reuse, UR6, 0x2 ;  /* 0x0000000610027c11 */ /* 0x040fe4000f8e10ff */
[----:B------:R-:W-:Y:S02]  /*0200*/  LEA R4, R16, R5, 0x2 ;  /* 0x0000000510047211 */ /* 0x000fe400078e10ff */
[----:B---3--:R-:W-:-:S07]  /*0210*/  LEA R3, R17, R2, 0x7 ;  /* 0x0000000211037211 */ /* 0x008fce00078e38ff */
.L_x_1:
[----:B------:R-:W-:Y:S01]  /*0220*/  ISETP.GE.AND P0, PT, R17, UR13, PT ;  /* 0x0000000d11007c0c */ /* 0x000fe2000bf06270 */
[----:B------:R-:W-:Y:S01]  /*0230*/  HFMA2 R22, -RZ, RZ, 0, 0 ;  /* 0x00000000ff167431 */ /* 0x000fe200000001ff */
[----:B------:R-:W-:Y:S01]  /*0240*/  ISETP.GE.AND P1, PT, R16, UR13, PT ;  /* 0x0000000d10007c0c */ /* 0x000fe2000bf26270 */
[----:B----4-:R-:W-:Y:S01]  /*0250*/  IMAD.WIDE R8, R6, 0x4, R20 ;  /* 0x0000000406087825 */ /* 0x010fe200078e0214 */
[----:B--2---:R-:W-:Y:S02]  /*0260*/  ISETP.GE.OR P0, PT, R18, R0, P0 ;  /* 0x000000001200720c */ /* 0x004fe40000706670 */
[----:B------:R-:W-:Y:S02]  /*0270*/  ISETP.GE.OR P1, PT, R19, UR12, P1 ;  /* 0x0000000c13007c0c */ /* 0x000fe40008f26670 */
[----:B------:R-:W-:-:S09]  /*0280*/  MOV R27, RZ ;  /* 0x000000ff001b7202 */ /* 0x000fd20000000f00 */
[----:B------:R-:W0:Y:S02]  /*0290*/  @!P0 LDC.64 R10, c[0x0][0x388] ;  /* 0x0000e200ff0a8b82 */ /* 0x000e240000000a00 */
[----:B------:R-:W2:Y:S01]  /*02a0*/  @!P1 LDG.E R27, desc[UR8][R8.64] ;  /* 0x00000008081b9981 */ /* 0x000ea2000c1e1900 */
[----:B0-----:R-:W-:-:S05]  /*02b0*/  @!P0 IMAD.WIDE R10, R7, 0x4, R10 ;  /* 0x00000004070a8825 */ /* 0x001fca00078e020a */
[----:B------:R-:W3:Y:S04]  /*02c0*/  @!P0 LDG.E R22, desc[UR8][R10.64] ;  /* 0x000000080a168981 */ /* 0x000ee8000c1e1900 */
[----:B--2---:R-:W-:Y:S04]  /*02d0*/  STS [R4], R27 ;  /* 0x0000001b04007388 */ /* 0x004fe80000000800 */
[----:B---3--:R-:W-:Y:S01]  /*02e0*/  STS [R3], R22 ;  /* 0x0000001603007388 */ /* 0x008fe20000000800 */
[----:B------:R-:W-:Y:S06]  /*02f0*/  BAR.SYNC.DEFER_BLOCKING 0x0 ;  /* 0x0000000000007b1d */ /* 0x000fec0000010000 */
[----:B------:R-:W-:Y:S04]  /*0300*/  LDS R26, [R2] ;  /* 0x00000000021a7984 */ /* 0x000fe80000000800 */
[----:B------:R-:W0:Y:S04]  /*0310*/  LDS.128 R12, [R5] ;  /* 0x00000000050c7984 */ /* 0x000e280000000c00 */
[----:B------:R-:W1:Y:S04]  /*0320*/  LDS R29, [R2+0x80] ;  /* 0x00008000021d7984 */ /* 0x000e680000000800 */
[----:B------:R-:W2:Y:S04]  /*0330*/  LDS R25, [R2+0x100] ;  /* 0x0001000002197984 */ /* 0x000ea80000000800 */
[----:B------:R-:W3:Y:S04]  /*0340*/  LDS R24, [R2+0x180] ;  /* 0x0001800002187984 */ /* 0x000ee80000000800 */
[----:B------:R-:W-:Y:S04]  /*0350*/  LDS.128 R8, [R5+0x10] ;  /* 0x0000100005087984 */ /* 0x000fe80000000c00 */
[----:B------:R-:W-:Y:S01]  /*0360*/  LDS R22, [R2+0x280] ;  /* 0x0002800002167984 */ /* 0x000fe20000000800 */
[----:B0-----:R-:W-:-:S03]  /*0370*/  FFMA R12, R12, R26, R23 ;  /* 0x0000001a0c0c7223 */ /* 0x001fc60000000017 */
[----:B------:R-:W0:Y:S01]  /*0380*/  LDS R23, [R2+0x200] ;  /* 0x0002000002177984 */ /* 0x000e220000000800 */
[----:B-1----:R-:W-:-:S03]  /*0390*/  FFMA R12, R29, R13, R12 ;  /* 0x0000000d1d0c7223 */ /* 0x002fc6000000000c */
[----:B------:R-:W-:Y:S01]  /*03a0*/  LDS R26, [R2+0xb80] ;  /* 0x000b8000021a7984 */ /* 0x000fe20000000800 */
[----:B--2---:R-:W-:-:S03]  /*03b0*/  FFMA R13, R25, R14, R12 ;  /* 0x0000000e190d7223 */ /* 0x004fc6000000000c */
[----:B------:R-:W1:Y:S01]  /*03c0*/  LDS R25, [R2+0x300] ;  /* 0x0003000002197984 */ /* 0x000e620000000800 */
[----:B---3--:R-:W-:-:S03]  /*03d0*/  FFMA R13, R24, R15, R13 ;  /* 0x0000000f180d7223 */ /* 0x008fc6000000000d */
[----:B------:R-:W2:Y:S01]  /*03e0*/  LDS R24, [R2+0x380] ;  /* 0x0003800002187984 */ /* 0x000ea20000000800 */
[----:B0-----:R-:W-:-:S03]  /*03f0*/  FFMA R27, R8, R23, R13 ;  /* 0x00000017081b7223 */ /* 0x001fc6000000000d */
[----:B------:R-:W-:Y:S04]  /*0400*/  LDS R23, [R2+0x400] ;  /* 0x0004000002177984 */ /* 0x000fe80000000800 */
[----:B------:R-:W0:Y:S01]  /*0410*/  LDS.128 R12, [R5+0x20] ;  /* 0x00002000050c7984 */ /* 0x000e220000000c00 */
[----:B------:R-:W-:-:S03]  /*0420*/  FFMA R8, R22, R9, R27 ;  /* 0x0000000916087223 */ /* 0x000fc6000000001b */
[----:B------:R-:W3:Y:S01]  /*0430*/  LDS R22, [R2+0x480] ;  /* 0x0004800002167984 */ /* 0x000ee20000000800 */
[----:B-1----:R-:W-:-:S03]  /*0440*/  FFMA R9, R25, R10, R8 ;  /* 0x0000000a19097223 */ /* 0x002fc60000000008 */
[----:B------:R-:W1:Y:S01]  /*0450*/  LDS R25, [R2+0x500] ;  /* 0x0005000002197984 */ /* 0x000e620000000800 */
[----:B--2---:R-:W-:-:S03]  /*0460*/  FFMA R9, R24, R11, R9 ;  /* 0x0000000b18097223 */ /* 0x004fc60000000009 */
[----:B------:R-:W2:Y:S01]  /*0470*/  LDS R24, [R2+0x580] ;  /* 0x0005800002187984 */ /* 0x000ea20000000800 */
[----:B0-----:R-:W-:-:S03]  /*0480*/  FFMA R27, R12, R23, R9 ;  /* 0x000000170c1b7223 */ /* 0x001fc60000000009 */
[----:B------:R-:W-:Y:S04]  /*0490*/  LDS R23, [R2+0x600] ;  /* 0x0006000002177984 */ /* 0x000fe80000000800 */
[----:B------:R-:W0:Y:S01]  /*04a0*/  LDS.128 R8, [R5+0x30] ;  /* 0x0000300005087984 */ /* 0x000e220000000c00 */
[----:B---3--:R-:W-:-:S03]  /*04b0*/  FFMA R12, R22, R13, R27 ;  /* 0x0000000d160c7223 */ /* 0x008fc6000000001b */
        /* <DEDUP_REMOVED lines=22> */
[----:B------:R-:W-:Y:S04]  /*0620*/  LDS R27, [R2+0xc00] ;  /* 0x000c0000021b7984 */ /* 0x000fe80000000800 */
[----:B------:R-:W-:Y:S01]  /*0630*/  LDS R24, [R2+0xc80] ;  /* 0x000c800002187984 */ /* 0x000fe20000000800 */
[----:B0-----:R-:W-:-:S03]  /*0640*/  FFMA R23, R8, R23, R13 ;  /* 0x0000001708177223 */ /* 0x001fc6000000000d */
[----:B------:R-:W0:Y:S01]  /*0650*/  LDS.128 R12, [R5+0x60] ;  /* 0x00006000050c7984 */ /* 0x000e220000000c00 */
[----:B---3--:R-:W-:-:S03]  /*0660*/  FFMA R22, R22, R9, R23 ;  /* 0x0000000916167223 */ /* 0x008fc60000000017 */
[----:B------:R-:W2:Y:S01]  /*0670*/  LDS R23, [R2+0xd00] ;  /* 0x000d000002177984 */ /* 0x000ea20000000800 */
[----:B-1----:R-:W-:-:S03]  /*0680*/  FFMA R25, R25, R10, R22 ;  /* 0x0000000a19197223 */ /* 0x002fc60000000016 */
[----:B------:R-:W1:Y:S01]  /*0690*/  LDS R22, [R2+0xd80] ;  /* 0x000d800002167984 */ /* 0x000e620000000800 */
[----:B------:R-:W-:-:S03]  /*06a0*/  FFMA R11, R26, R11, R25 ;  /* 0x0000000b1a0b7223 */ /* 0x000fc60000000019 */
[----:B------:R-:W-:Y:S01]  /*06b0*/  LDS R25, [R2+0xe00] ;  /* 0x000e000002197984 */ /* 0x000fe20000000800 */
[----:B0-----:R-:W-:-:S03]  /*06c0*/  FFMA R27, R12, R27, R11 ;  /* 0x0000001b0c1b7223 */ /* 0x001fc6000000000b */
[----:B------:R-:W0:Y:S01]  /*06d0*/  LDS.128 R8, [R5+0x70] ;  /* 0x0000700005087984 */ /* 0x000e220000000c00 */
[----:B------:R-:W-:-:S03]  /*06e0*/  FFMA R24, R24, R13, R27 ;  /* 0x0000000d18187223 */ /* 0x000fc6000000001b */
[----:B------:R-:W3:Y:S04]  /*06f0*/  LDS R27, [R2+0xe80] ;  /* 0x000e8000021b7984 */ /* 0x000ee80000000800 */
[----:B------:R-:W4:Y:S04]  /*0700*/  LDS R13, [R2+0xf00] ;  /* 0x000f0000020d7984 */ /* 0x000f280000000800 */
[----:B------:R-:W5:Y:S01]  /*0710*/  LDS R12, [R2+0xf80] ;  /* 0x000f8000020c7984 */ /* 0x000f620000000800 */
[----:B--2---:R-:W-:Y:S01]  /*0720*/  FFMA R23, R23, R14, R24 ;  /* 0x0000000e17177223 */ /* 0x004fe20000000018 */
[----:B------:R-:W-:-:S03]  /*0730*/  UIADD3 UR4, UPT, UPT, UR4, 0x1, URZ ;  /* 0x0000000104047890 */ /* 0x000fc6000fffe0ff */
[----:B-1----:R-:W-:Y:S01]  /*0740*/  FFMA R15, R22, R15, R23 ;  /* 0x0000000f160f7223 */ /* 0x002fe20000000017 */
[----:B------:R-:W-:Y:S01]  /*0750*/  UISETP.NE.AND UP0, UPT, UR4, URZ, UPT ;  /* 0x000000ff0400728c */ /* 0x000fe2000bf05270 */
[----:B------:R-:W-:Y:S02]  /*0760*/  IADD3 R17, PT, PT, R17, 0x20, RZ ;  /* 0x0000002011117810 */ /* 0x000fe40007ffe0ff */
[----:B------:R-:W-:Y:S02]  /*0770*/  IADD3 R6, PT, PT, R6, 0x20, RZ ;  /* 0x0000002006067810 */ /* 0x000fe40007ffe0ff */
[----:B------:R-:W-:Y:S02]  /*0780*/  IADD3 R16, PT, PT, R16, 0x20, RZ ;  /* 0x0000002010107810 */ /* 0x000fe40007ffe0ff */
[----:B------:R-:W-:Y:S01]  /*0790*/  LEA R7, R0, R7, 0x5 ;  /* 0x0000000700077211 */ /* 0x000fe200078e28ff */
[----:B0-----:R-:W-:-:S04]  /*07a0*/  FFMA R8, R8, R25, R15 ;  /* 0x0000001908087223 */ /* 0x001fc8000000000f */
[----:B---3--:R-:W-:-:S04]  /*07b0*/  FFMA R8, R27, R9, R8 ;  /* 0x000000091b087223 */ /* 0x008fc80000000008 */
[----:B----4-:R-:W-:-:S04]  /*07c0*/  FFMA R13, R13, R10, R8 ;  /* 0x0000000a0d0d7223 */ /* 0x010fc80000000008 */
[----:B-----5:R-:W-:Y:S01]  /*07d0*/  FFMA R23, R12, R11, R13 ;  /* 0x0000000b0c177223 */ /* 0x020fe2000000000d */
[----:B------:R-:W-:Y:S06]  /*07e0*/  BAR.SYNC.DEFER_BLOCKING 0x0 ;  /* 0x0000000000007b1d */ /* 0x000fec0000010000 */
[----:B------:R-:W-:Y:S05]  /*07f0*/  BRA.U UP0, `(.L_x_1) ;  /* 0xfffffff900887547 */ /* 0x000fea000b83ffff */
.L_x_0:
[----:B------:R-:W0:Y:S02]  /*0800*/  LDCU.64 UR4, c[0x0][0x398] ;  /* 0x00007300ff0477ac */ /* 0x000e240008000a00 */
[----:B0-----:R-:W-:-:S04]  /*0810*/  ISETP.GE.AND P0, PT, R18, UR5, PT ;  /* 0x0000000512007c0c */ /* 0x001fc8000bf06270 */
[----:B------:R-:W-:-:S13]  /*0820*/  ISETP.GE.OR P0, PT, R19, UR4, P0 ;  /* 0x0000000413007c0c */ /* 0x000fda0008706670 */
[----:B------:R-:W-:Y:S05]  /*0830*/  @P0 EXIT ;  /* 0x000000000000094d */ /* 0x000fea0003800000 */
[----:B------:R-:W0:Y:S01]  /*0840*/  LDC.64 R2, c[0x0][0x390] ;  /* 0x0000e400ff027b82 */ /* 0x000e220000000a00 */
[----:B------:R-:W-:-:S04]  /*0850*/  IMAD R19, R19, UR5, R18 ;  /* 0x0000000513137c24 */ /* 0x000fc8000f8e0212 */
[----:B0-----:R-:W-:-:S05]  /*0860*/  IMAD.WIDE R2, R19, 0x4, R2 ;  /* 0x0000000413027825 */ /* 0x001fca00078e0202 */
[----:B------:R-:W-:Y:S01]  /*0870*/  STG.E desc[UR8][R2.64], R23 ;  /* 0x0000001702007986 */ /* 0x000fe2000c101908 */
[----:B------:R-:W-:Y:S05]  /*0880*/  EXIT ;  /* 0x000000000000794d */ /* 0x000fea0003800000 */
.L_x_2:
[----:B------:R-:W-:-:S00]  /*0890*/  BRA `(.L_x_2) ;  /* 0xfffffffc00fc7947 */ /* 0x000fc0000383ffff */
[----:B------:R-:W-:-:S00]  /*08a0*/  NOP ;  /* 0x0000000000007918 */ /* 0x000fc00000000000 */
        /* <DEDUP_REMOVED lines=13> */
.L_x_8:


//--------------------- .text._Z16matmul_v1_kernelPKfS0_Pfiii --------------------------
	.section	.text._Z16matmul_v1_kernelPKfS0_Pfiii,"ax",@progbits
	.align	128
        .global         _Z16matmul_v1_kernelPKfS0_Pfiii
        .type           _Z16matmul_v1_kernelPKfS0_Pfiii,@function
        .size           _Z16matmul_v1_kernelPKfS0_Pfiii,(.L_x_9 - _Z16matmul_v1_kernelPKfS0_Pfiii)
        .other          _Z16matmul_v1_kernelPKfS0_Pfiii,@"STO_CUDA_ENTRY STV_DEFAULT"
_Z16matmul_v1_kernelPKfS0_Pfiii:
.text._Z16matmul_v1_kernelPKfS0_Pfiii:
[----:B------:R-:W-:Y:S01]  /*0000*/  LDC R1, c[0x0][0x37c] ;  /* 0x0000df00ff017b82 */ /* 0x000fe20000000800 */
[----:B------:R-:W0:Y:S07]  /*0010*/  S2R R5, SR_TID.X ;  /* 0x0000000000057919 */ /* 0x000e2e0000002100 */
[----:B------:R-:W0:Y:S01]  /*0020*/  S2UR UR4, SR_CTAID.X ;  /* 0x00000000000479c3 */ /* 0x000e220000002500 */
[----:B------:R-:W1:Y:S07]  /*0030*/  S2R R4, SR_TID.Y ;  /* 0x0000000000047919 */ /* 0x000e6e0000002200 */
[----:B------:R-:W0:Y:S08]  /*0040*/  LDC R0, c[0x0][0x360] ;  /* 0x0000d800ff007b82 */ /* 0x000e300000000800 */
[----:B------:R-:W1:Y:S08]  /*0050*/  S2UR UR5, SR_CTAID.Y ;  /* 0x00000000000579c3 */ /* 0x000e700000002600 */
[----:B------:R-:W1:Y:S08]  /*0060*/  LDC R19, c[0x0][0x364] ;  /* 0x0000d900ff137b82 */ /* 0x000e700000000800 */
[----:B------:R-:W2:Y:S01]  /*0070*/  LDC.64 R2, c[0x0][0x398] ;  /* 0x0000e600ff027b82 */ /* 0x000ea20000000a00 */
[----:B0-----:R-:W-:-:S02]  /*0080*/  IMAD R0, R0, UR4, R5 ;  /* 0x0000000400007c24 */ /* 0x001fc4000f8e0205 */
[----:B-1----:R-:W-:-:S03]  /*0090*/  IMAD R19, R19, UR5, R4 ;  /* 0x0000000513137c24 */ /* 0x002fc6000f8e0204 */
[----:B--2---:R-:W-:-:S04]  /*00a0*/  ISETP.GE.AND P0, PT, R0, R3, PT ;  /* 0x000000030000720c */ /* 0x004fc80003f06270 */
[----:B------:R-:W-:-:S13]  /*00b0*/  ISETP.GE.OR P0, PT, R19, R2, P0 ;  /* 0x000000021300720c */ /* 0x000fda0000706670 */
[----:B------:R-:W-:Y:S05]  /*00c0*/  @P0 EXIT ;  /* 0x000000000000094d */ /* 0x000fea0003800000 */
[----:B------:R-:W0:Y:S01]  /*00d0*/  LDC R2, c[0x0][0x3a0] ;  /* 0x0000e800ff027b82 */ /* 0x000e220000000800 */
[----:B------:R-:W1:Y:S01]  /*00e0*/  LDCU.64 UR4, c[0x0][0x358] ;  /* 0x00006b00ff0477ac */ /* 0x000e620008000a00 */
[----:B------:R-:W-:Y:S01]  /*00f0*/  HFMA2 R24, -RZ, RZ, 0, 0 ;  /* 0x00000000ff187431 */ /* 0x000fe200000001ff */
[----:B0-----:R-:W-:-:S13]  /*0100*/  ISETP.GE.AND P0, PT, R2, 0x1, PT ;  /* 0x000000010200780c */ /* 0x001fda0003f06270 */
[----:B-1----:R-:W-:Y:S05]  /*0110*/  @!P0 BRA `(.L_x_3) ;  /* 0x0000000400e08947 */ /* 0x002fea0003800000 */
[C---:B------:R-:W-:Y:S01]  /*0120*/  ISETP.GE.U32.AND P1, PT, R2.reuse, 0x8, PT ;  /* 0x000000080200780c */ /* 0x040fe20003f26070 */
[----:B------:R-:W-:Y:S01]  /*0130*/  IMAD R20, R19, R2, RZ ;  /* 0x0000000213147224 */ /* 0x000fe200078e02ff */
[----:B------:R-:W-:Y:S02]  /*0140*/  LOP3.LUT R27, R2, 0x7, RZ, 0xc0, !PT ;  /* 0x00000007021b7812 */ /* 0x000fe400078ec0ff */
[----:B------:R-:W-:Y:S02]  /*0150*/  MOV R24, RZ ;  /* 0x000000ff00187202 */ /* 0x000fe40000000f00 */
[----:B------:R-:W-:Y:S02]  /*0160*/  ISETP.NE.AND P0, PT, R27, RZ, PT ;  /* 0x000000ff1b00720c */ /* 0x000fe40003f05270 */
[----:B------:R-:W-:-:S05]  /*0170*/  MOV R21, RZ ;  /* 0x000000ff00157202 */ /* 0x000fca0000000f00 */
[----:B------:R-:W-:Y:S06]  /*0180*/  @!P1 BRA `(.L_x_4) ;  /* 0x0000000000c49947 */ /* 0x000fec0003800000 */
[----:B------:R-:W0:Y:S01]  /*0190*/  LDC.64 R4, c[0x0][0x380] ;  /* 0x0000e000ff047b82 */ /* 0x000e220000000a00 */
[----:B------:R-:W-:Y:S02]  /*01a0*/  LOP3.LUT R21, R2, 0x7ffffff8, RZ, 0xc0, !PT ;  /* 0x7ffffff802157812 */ /* 0x000fe400078ec0ff */
[----:B------:R-:W-:Y:S02]  /*01b0*/  MOV R24, RZ ;  /* 0x000000ff00187202 */ /* 0x000fe40000000f00 */
[----:B------:R-:W-:Y:S02]  /*01c0*/  MOV R18, R0 ;  /* 0x0000000000127202 */ /* 0x000fe40000000f00 */
[----:B------:R-:W-:Y:S01]  /*01d0*/  IADD3 R22, PT, PT, -R21, RZ, RZ ;  /* 0x000000ff15167210 */ /* 0x000fe20007ffe1ff */
[----:B0-----:R-:W-:-:S03]  /*01e0*/  IMAD.WIDE.U32 R4, R20, 0x4, R4 ;  /* 0x0000000414047825 */ /* 0x001fc600078e0004 */
[----:B------:R-:W-:-:S04]  /*01f0*/  IADD3 R6, P1, PT, R4, 0x10, RZ ;  /* 0x0000001004067810 */ /* 0x000fc80007f3e0ff */
[----:B------:R-:W-:-:S09]  /*0200*/  IADD3.X R7, PT, PT, RZ, R5, RZ, P1, !PT ;  /* 0x00000005ff077210 */ /* 0x000fd20000ffe4ff */
.L_x_5:
[----:B------:R-:W0:Y:S01]  /*0210*/  LDC.64 R16, c[0x0][0x388] ;  /* 0x0000e200ff107b82 */ /* 0x000e220000000a00 */
[----:B------:R-:W-:Y:S02]  /*0220*/  MOV R4, R6 ;  /* 0x0000000600047202 */ /* 0x000fe40000000f00 */
[----:B------:R-:W-:-:S05]  /*0230*/  MOV R5, R7 ;  /* 0x0000000700057202 */ /* 0x000fca0000000f00 */
[----:B------:R-:W2:Y:S04]  /*0240*/  LDG.E R25, desc[UR4][R4.64+-0x10] ;  /* 0xfffff00404197981 */ /* 0x000ea8000c1e1900 */
[----:B------:R-:W3:Y:S04]  /*0250*/  LDG.E R23, desc[UR4][R4.64+-0xc] ;  /* 0xfffff40404177981 */ /* 0x000ee8000c1e1900 */
[----:B------:R-:W4:Y:S04]  /*0260*/  LDG.E R29, desc[UR4][R4.64+-0x8] ;  /* 0xfffff804041d7981 */ /* 0x000f28000c1e1900 */
[----:B------:R-:W5:Y:S01]  /*0270*/  LDG.E R28, desc[UR4][R4.64+-0x4] ;  /* 0xfffffc04041c7981 */ /* 0x000f62000c1e1900 */
[----:B0-----:R-:W-:-:S05]  /*0280*/  IMAD.WIDE R16, R18, 0x4, R16 ;  /* 0x0000000412107825 */ /* 0x001fca00078e0210 */
[----:B------:R0:W2:Y:S01]  /*0290*/  LDG.E R26, desc[UR4][R16.64] ;  /* 0x00000004101a7981 */ /* 0x0000a2000c1e1900 */
[----:B------:R-:W-:-:S04]  /*02a0*/  IMAD.WIDE R14, R3, 0x4, R16 ;  /* 0x00000004030e7825 */ /* 0x000fc800078e0210 */
[C---:B------:R-:W-:Y:S02]  /*02b0*/  IMAD.WIDE R6, R3.reuse, 0x4, R14 ;  /* 0x0000000403067825 */ /* 0x040fe400078e020e */
[----:B------:R-:W3:Y:S02]  /*02c0*/  LDG.E R14, desc[UR4][R14.64] ;  /* 0x000000040e0e7981 */ /* 0x000ee4000c1e1900 */
[C---:B------:R-:W-:Y:S02]  /*02d0*/  IMAD.WIDE R10, R3.reuse, 0x4, R6 ;  /* 0x00000004030a7825 */ /* 0x040fe400078e0206 */
[----:B------:R-:W4:Y:S02]  /*02e0*/  LDG.E R6, desc[UR4][R6.64] ;  /* 0x0000000406067981 */ /* 0x000f24000c1e1900 */
[C---:B------:R-:W-:Y:S02]  /*02f0*/  IMAD.WIDE R8, R3.reuse, 0x4, R10 ;  /* 0x0000000403087825 */ /* 0x040fe400078e020a */
[----:B------:R-:W5:Y:S02]  /*0300*/  LDG.E R10, desc[UR4][R10.64] ;  /* 0x000000040a0a7981 */ /* 0x000f64000c1e1900 */
[----:B------:R-:W-:-:S02]  /*0310*/  IMAD.WIDE R12, R3, 0x4, R8 ;  /* 0x00000004030c7825 */ /* 0x000fc400078e0208 */
[----:B------:R-:W5:Y:S04]  /*0320*/  LDG.E R7, desc[UR4][R4.64] ;  /* 0x0000000404077981 */ /* 0x000f68000c1e1900 */
[----:B------:R-:W5:Y:S01]  /*0330*/  LDG.E R8, desc[UR4][R8.64] ;  /* 0x0000000408087981 */ /* 0x000f62000c1e1900 */
[----:B0-----:R-:W-:-:S03]  /*0340*/  IMAD.WIDE R16, R3, 0x4, R12 ;  /* 0x0000000403107825 */ /* 0x001fc600078e020c */
[----:B------:R-:W5:Y:S04]  /*0350*/  LDG.E R12, desc[UR4][R12.64] ;  /* 0x000000040c0c7981 */ /* 0x000f68000c1e1900 */
[----:B------:R-:W5:Y:S04]  /*0360*/  LDG.E R15, desc[UR4][R16.64] ;  /* 0x00000004100f7981 */ /* 0x000f68000c1e1900 */
[----:B------:R-:W5:Y:S04]  /*0370*/  LDG.E R9, desc[UR4][R4.64+0x4] ;  /* 0x0000040404097981 */ /* 0x000f68000c1e1900 */
[----:B------:R-:W5:Y:S01]  /*0380*/  LDG.E R11, desc[UR4][R4.64+0xc] ;  /* 0x00000c04040b7981 */ /* 0x000f62000c1e1900 */
[----:B--2---:R-:W-:Y:S01]  /*0390*/  FFMA R26, R25, R26, R24 ;  /* 0x0000001a191a7223 */ /* 0x004fe20000000018 */
[----:B------:R-:W-:-:S02]  /*03a0*/  IMAD.WIDE R24, R3, 0x4, R16 ;  /* 0x0000000403187825 */ /* 0x000fc400078e0210 */
[----:B------:R-:W2:Y:S04]  /*03b0*/  LDG.E R16, desc[UR4][R4.64+0x8] ;  /* 0x0000080404107981 */ /* 0x000ea8000c1e1900 */
[----:B------:R-:W2:Y:S01]  /*03c0*/  LDG.E R24, desc[UR4][R24.64] ;  /* 0x0000000418187981 */ /* 0x000ea2000c1e1900 */
[----:B---3--:R-:W-:Y:S01]  /*03d0*/  FFMA R14, R23, R14, R26 ;  /* 0x0000000e170e7223 */ /* 0x008fe2000000001a */
[----:B------:R-:W-:-:S03]  /*03e0*/  IADD3 R22, PT, PT, R22, 0x8, RZ ;  /* 0x0000000816167810 */ /* 0x000fc60007ffe0ff */
[----:B----4-:R-:W-:Y:S01]  /*03f0*/  FFMA R29, R29, R6, R14 ;  /* 0x000000061d1d7223 */ /* 0x010fe2000000000e */
[----:B------:R-:W-:-:S03]  /*0400*/  ISETP.NE.AND P1, PT, R22, RZ, PT ;  /* 0x000000ff1600720c */ /* 0x000fc60003f25270 */
[----:B-----5:R-:W-:Y:S01]  /*0410*/  FFMA R10, R28, R10, R29 ;  /* 0x0000000a1c0a7223 */ /* 0x020fe2000000001d */
[----:B------:R-:W-:-:S03]  /*0420*/  IADD3 R6, P2, PT, R4, 0x20, RZ ;  /* 0x0000002004067810 */ /* 0x000fc60007f5e0ff */
[----:B------:R-:W-:Y:S01]  /*0430*/  FFMA R8, R7, R8, R10 ;  /* 0x0000000807087223 */ /* 0x000fe2000000000a */
[----:B------:R-:W-:Y:S02]  /*0440*/  IADD3.X R7, PT, PT, RZ, R5, RZ, P2, !PT ;  /* 0x00000005ff077210 */ /* 0x000fe400017fe4ff */
[----:B------:R-:W-:Y:S01]  /*0450*/  LEA R18, R3, R18, 0x3 ;  /* 0x0000001203127211 */ /* 0x000fe200078e18ff */
[----:B------:R-:W-:-:S04]  /*0460*/  FFMA R9, R9, R12, R8 ;  /* 0x0000000c09097223 */ /* 0x000fc80000000008 */
[----:B--2---:R-:W-:-:S04]  /*0470*/  FFMA R16, R16, R15, R9 ;  /* 0x0000000f10107223 */ /* 0x004fc80000000009 */
[----:B------:R-:W-:Y:S01]  /*0480*/  FFMA R24, R11, R24, R16 ;  /* 0x000000180b187223 */ /* 0x000fe20000000010 */
[----:B------:R-:W-:Y:S06]  /*0490*/  @P1 BRA `(.L_x_5) ;  /* 0xfffffffc005c1947 */ /* 0x000fec000383ffff */
.L_x_4:
[----:B------:R-:W-:Y:S05]  /*04a0*/  @!P0 BRA `(.L_x_3) ;  /* 0x0000000000fc8947 */ /* 0x000fea0003800000 */
[----:B------:R-:W-:Y:S02]  /*04b0*/  ISETP.GE.U32.AND P1, PT, R27, 0x4, PT ;  /* 0x000000041b00780c */ /* 0x000fe40003f26070 */
[----:B------:R-:W-:-:S04]  /*04c0*/  LOP3.LUT R16, R2, 0x3, RZ, 0xc0, !PT ;  /* 0x0000000302107812 */ /* 0x000fc800078ec0ff */
[----:B------:R-:W-:-:S07]  /*04d0*/  ISETP.NE.AND P0, PT, R16, RZ, PT ;  /* 0x000000ff1000720c */ /* 0x000fce0003f05270 */
[----:B------:R-:W-:Y:S06]  /*04e0*/  @!P1 BRA `(.L_x_6) ;  /* 0x00000000006c9947 */ /* 0x000fec0003800000 */
[----:B------:R-:W0:Y:S01]  /*04f0*/  LDC.64 R6, c[0x0][0x388] ;  /* 0x0000e200ff067b82 */ /* 0x000e220000000a00 */
[----:B------:R-:W1:Y:S01]  /*0500*/  LDCU.64 UR6, c[0x0][0x380] ;  /* 0x00007000ff0677ac */ /* 0x000e620008000a00 */
[----:B------:R-:W-:Y:S01]  /*0510*/  IMAD R9, R21, R3, R0 ;  /* 0x0000000315097224 */ /* 0x000fe200078e0200 */
[CC--:B------:R-:W-:Y:S02]  /*0520*/  IADD3 R5, PT, PT, R20.reuse, R21.reuse, RZ ;  /* 0x0000001514057210 */ /* 0x0c0fe40007ffe0ff */
[----:B------:R-:W-:-:S03]  /*0530*/  IADD3 R10, P1, PT, R20, R21, RZ ;  /* 0x00000015140a7210 */ /* 0x000fc60007f3e0ff */
[----:B------:R-:W2:Y:S01]  /*0540*/  LDC.64 R14, c[0x0][0x380] ;  /* 0x0000e000ff0e7b82 */ /* 0x000ea20000000a00 */
[----:B0-----:R-:W-:-:S04]  /*0550*/  IMAD.WIDE R6, R9, 0x4, R6 ;  /* 0x0000000409067825 */ /* 0x001fc800078e0206 */
[----:B------:R-:W-:Y:S02]  /*0560*/  IMAD.WIDE R8, R3, 0x4, R6 ;  /* 0x0000000403087825 */ /* 0x000fe400078e0206 */
[----:B------:R-:W3:Y:S02]  /*0570*/  LDG.E R6, desc[UR4][R6.64] ;  /* 0x0000000406067981 */ /* 0x000ee4000c1e1900 */
[----:B--2---:R-:W-:Y:S01]  /*0580*/  IMAD.WIDE.U32 R14, R5, 0x4, R14 ;  /* 0x00000004050e7825 */ /* 0x004fe200078e000e */
[----:B------:R-:W-:Y:S02]  /*0590*/  IADD3.X R5, PT, PT, RZ, RZ, RZ, P1, !PT ;  /* 0x000000ffff057210 */ /* 0x000fe40000ffe4ff */
[----:B-1----:R-:W-:-:S03]  /*05a0*/  LEA R4, P1, R10, UR6, 0x2 ;  /* 0x000000060a047c11 */ /* 0x002fc6000f8210ff */
[----:B------:R-:W3:Y:S01]  /*05b0*/  LDG.E R15, desc[UR4][R14.64] ;  /* 0x000000040e0f7981 */ /* 0x000ee2000c1e1900 */
[----:B------:R-:W-:Y:S01]  /*05c0*/  LEA.HI.X R5, R10, UR7, R5, 0x2, P1 ;  /* 0x000000070a057c11 */ /* 0x000fe200088f1405 */
[C---:B------:R-:W-:Y:S02]  /*05d0*/  IMAD.WIDE R10, R3.reuse, 0x4, R8 ;  /* 0x00000004030a7825 */ /* 0x040fe400078e0208 */
[----:B------:R-:W2:Y:S04]  /*05e0*/  LDG.E R8, desc[UR4][R8.64] ;  /* 0x0000000408087981 */ /* 0x000ea8000c1e1900 */
[----:B------:R-:W2:Y:S01]  /*05f0*/  LDG.E R17, desc[UR4][R4.64+0x4] ;  /* 0x0000040404117981 */ /* 0x000ea2000c1e1900 */
[----:B------:R-:W-:-:S03]  /*0600*/  IMAD.WIDE R12, R3, 0x4, R10 ;  /* 0x00000004030c7825 */ /* 0x000fc600078e020a */
[----:B------:R-:W4:Y:S04]  /*0610*/  LDG.E R22, desc[UR4][R10.64] ;  /* 0x000000040a167981 */ /* 0x000f28000c1e1900 */
[----:B------:R-:W4:Y:S04]  /*0620*/  LDG.E R18, desc[UR4][R4.64+0x8] ;  /* 0x0000080404127981 */ /* 0x000f28000c1e1900 */
[----:B------:R-:W5:Y:S04]  /*0630*/  LDG.E R26, desc[UR4][R4.64+0xc] ;  /* 0x00000c04041a7981 */ /* 0x000f68000c1e1900 */
[----:B------:R-:W5:Y:S01]  /*0640*/  LDG.E R12, desc[UR4][R12.64] ;  /* 0x000000040c0c7981 */ /* 0x000f62000c1e1900 */
[----:B------:R-:W-:Y:S01]  /*0650*/  IADD3 R21, PT, PT, R21, 0x4, RZ ;  /* 0x0000000415157810 */ /* 0x000fe20007ffe0ff */
[----:B---3--:R-:W-:-:S04]  /*0660*/  FFMA R24, R15, R6, R24 ;  /* 0x000000060f187223 */ /* 0x008fc80000000018 */
[----:B--2---:R-:W-:-:S04]  /*0670*/  FFMA R17, R17, R8, R24 ;  /* 0x0000000811117223 */ /* 0x004fc80000000018 */
[----:B----4-:R-:W-:-:S04]  /*0680*/  FFMA R17, R18, R22, R17 ;  /* 0x0000001612117223 */ /* 0x010fc80000000011 */
[----:B-----5:R-:W-:-:S07]  /*0690*/  FFMA R24, R26, R12, R17 ;  /* 0x0000000c1a187223 */ /* 0x020fce0000000011 */
.L_x_6:
[----:B------:R-:W-:Y:S05]  /*06a0*/  @!P0 BRA `(.L_x_3) ;  /* 0x00000000007c8947 */ /* 0x000fea0003800000 */
[----:B------:R-:W-:Y:S01]  /*06b0*/  ISETP.NE.AND P1, PT, R16, 0x1, PT ;  /* 0x000000011000780c */ /* 0x000fe20003f25270 */
[----:B------:R-:W0:Y:S01]  /*06c0*/  LDC.64 R12, c[0x0][0x380] ;  /* 0x0000e000ff0c7b82 */ /* 0x000e220000000a00 */
[----:B------:R-:W-:-:S04]  /*06d0*/  LOP3.LUT R2, R2, 0x1, RZ, 0xc0, !PT ;  /* 0x0000000102027812 */ /* 0x000fc800078ec0ff */
[----:B------:R-:W-:-:S03]  /*06e0*/  ISETP.NE.U32.AND P0, PT, R2, 0x1, PT ;  /* 0x000000010200780c */ /* 0x000fc60003f05070 */
[----:B------:R-:W1:Y:S04]  /*06f0*/  LDC.64 R10, c[0x0][0x388] ;  /* 0x0000e200ff0a7b82 */ /* 0x000e680000000a00 */
[CC--:B------:R-:W-:Y:S02]  /*0700*/  @P1 IADD3 R15, PT, PT, R20.reuse, R21.reuse, RZ ;  /* 0x00000015140f1210 */ /* 0x0c0fe40007ffe0ff */
[----:B------:R-:W-:Y:S02]  /*0710*/  @P1 IADD3 R2, P2, PT, R20, R21, RZ ;  /* 0x0000001514021210 */ /* 0x000fe40007f5e0ff */
[----:B------:R-:W2:Y:S02]  /*0720*/  @P1 LDC.64 R4, c[0x0][0x380] ;  /* 0x0000e000ff041b82 */ /* 0x000ea40000000a00 */
[----:B------:R-:W-:-:S06]  /*0730*/  @P1 IADD3.X R14, PT, PT, RZ, RZ, RZ, P2, !PT ;  /* 0x000000ffff0e1210 */ /* 0x000fcc00017fe4ff */
[----:B------:R-:W3:Y:S01]  /*0740*/  LDC.64 R6, c[0x0][0x380] ;  /* 0x0000e000ff067b82 */ /* 0x000ee20000000a00 */
[----:B0-----:R-:W-:-:S04]  /*0750*/  @P1 IMAD.WIDE.U32 R12, R15, 0x4, R12 ;  /* 0x000000040f0c1825 */ /* 0x001fc800078e000c */
[C---:B------:R-:W-:Y:S01]  /*0760*/  @P1 IMAD R15, R21.reuse, R3, R0 ;  /* 0x00000003150f1224 */ /* 0x040fe200078e0200 */
[----:B------:R-:W-:Y:S01]  /*0770*/  @P1 IADD3 R21, PT, PT, R21, 0x2, RZ ;  /* 0x0000000215151810 */ /* 0x000fe20007ffe0ff */
[----:B------:R-:W4:Y:S01]  /*0780*/  @P1 LDG.E R13, desc[UR4][R12.64] ;  /* 0x000000040c0d1981 */ /* 0x000f22000c1e1900 */
[----:B------:R-:W0:Y:S01]  /*0790*/  LDC.64 R8, c[0x0][0x388] ;  /* 0x0000e200ff087b82 */ /* 0x000e220000000a00 */
[----:B-1----:R-:W-:Y:S01]  /*07a0*/  @P1 IMAD.WIDE R10, R15, 0x4, R10 ;  /* 0x000000040f0a1825 */ /* 0x002fe200078e020a */
[----:B------:R-:W-:Y:S02]  /*07b0*/  @!P0 IADD3 R17, PT, PT, R20, R21, RZ ;  /* 0x0000001514118210 */ /* 0x000fe40007ffe0ff */
[----:B--2---:R-:W-:Y:S01]  /*07c0*/  @P1 LEA R4, P2, R2, R4, 0x2 ;  /* 0x0000000402041211 */ /* 0x004fe200078410ff */
[----:B------:R-:W-:-:S03]  /*07d0*/  @!P0 IMAD R21, R21, R3, R0 ;  /* 0x0000000315158224 */ /* 0x000fc600078e0200 */
[----:B------:R-:W-:Y:S01]  /*07e0*/  @P1 LEA.HI.X R5, R2, R5, R14, 0x2, P2 ;  /* 0x0000000502051211 */ /* 0x000fe200010f140e */
[----:B------:R-:W-:Y:S01]  /*07f0*/  @P1 IMAD.WIDE R14, R3, 0x4, R10 ;  /* 0x00000004030e1825 */ /* 0x000fe200078e020a */
[----:B------:R-:W4:Y:S03]  /*0800*/  @P1 LDG.E R2, desc[UR4][R10.64] ;  /* 0x000000040a021981 */ /* 0x000f26000c1e1900 */
[----:B---3--:R-:W-:Y:S01]  /*0810*/  @!P0 IMAD.WIDE.U32 R6, R17, 0x4, R6 ;  /* 0x0000000411068825 */ /* 0x008fe200078e0006 */
[----:B------:R-:W2:Y:S04]  /*0820*/  @P1 LDG.E R5, desc[UR4][R4.64+0x4] ;  /* 0x0000040404051981 */ /* 0x000ea8000c1e1900 */
[----:B------:R-:W2:Y:S01]  /*0830*/  @P1 LDG.E R14, desc[UR4][R14.64] ;  /* 0x000000040e0e1981 */ /* 0x000ea2000c1e1900 */
[----:B0-----:R-:W-:-:S03]  /*0840*/  @!P0 IMAD.WIDE R8, R21, 0x4, R8 ;  /* 0x0000000415088825 */ /* 0x001fc600078e0208 */
[----:B------:R-:W3:Y:S04]  /*0850*/  @!P0 LDG.E R7, desc[UR4][R6.64] ;  /* 0x0000000406078981 */ /* 0x000ee8000c1e1900 */
[----:B------:R-:W3:Y:S01]  /*0860*/  @!P0 LDG.E R8, desc[UR4][R8.64] ;  /* 0x0000000408088981 */ /* 0x000ee2000c1e1900 */
[----:B----4-:R-:W-:-:S04]  /*0870*/  @P1 FFMA R2, R13, R2, R24 ;  /* 0x000000020d021223 */ /* 0x010fc80000000018 */
[----:B--2---:R-:W-:-:S04]  /*0880*/  @P1 FFMA R24, R5, R14, R2 ;  /* 0x0000000e05181223 */ /* 0x004fc80000000002 */
[----:B---3--:R-:W-:-:S07]  /*0890*/  @!P0 FFMA R24, R7, R8, R24 ;  /* 0x0000000807188223 */ /* 0x008fce0000000018 */
.L_x_3:
[----:B------:R-:W0:Y:S01]  /*08a0*/  LDC.64 R4, c[0x0][0x390] ;  /* 0x0000e400ff047b82 */ /* 0x000e220000000a00 */
[----:B------:R-:W-:-:S04]  /*08b0*/  IMAD R3, R19, R3, R0 ;  /* 0x0000000313037224 */ /* 0x000fc800078e0200 */
[----:B0-----:R-:W-:-:S05]  /*08c0*/  IMAD.WIDE R2, R3, 0x4, R4 ;  /* 0x0000000403027825 */ /* 0x001fca00078e0204 */
[----:B------:R-:W-:Y:S01]  /*08d0*/  STG.E desc[UR4][R2.64], R24 ;  /* 0x0000001802007986 */ /* 0x000fe2000c101904 */
[----:B------:R-:W-:Y:S05]  /*08e0*/  EXIT ;  /* 0x000000000000794d */ /* 0x000fea0003800000 */
.L_x_7:
        /* <DEDUP_REMOVED lines=9> */
.L_x_9:


//--------------------- .nv.shared._Z16matmul_v2_kernelILi32EEvPKfS1_Pfiii --------------------------
	.section	.nv.shared._Z16matmul_v2_kernelILi32EEvPKfS1_Pfiii,"aw",@nobits
	.sectionflags	@""
	.align	4
.nv.shared._Z16matmul_v2_kernelILi32EEvPKfS1_Pfiii:
	.zero		9216


//--------------------- .nv.shared.reserved.0     --------------------------
	.section	.nv.shared.reserved.0,"aw",@nobits
	.weak		__nv_reservedSMEM_offset_0_alias
	.size		__nv_reservedSMEM_offset_0_alias, 0, 64
	.other		__nv_reservedSMEM_offset_0_alias,@"STO_CUDA_RESERVED_SHARED STV_DEFAULT"
__nv_reservedSMEM_offset_0_alias:
	.zero		0
	.zero		64


//--------------------- .nv.constant0._Z16matmul_v2_kernelILi32EEvPKfS1_Pfiii --------------------------
	.section	.nv.constant0._Z16matmul_v2_kernelILi32EEvPKfS1_Pfiii,"a",@progbits
	.sectionflags	@""
	.align	4
.nv.constant0._Z16matmul_v2_kernelILi32EEvPKfS1_Pfiii:
	.zero		932


//--------------------- .nv.constant0._Z16matmul_v1_kernelPKfS0_Pfiii --------------------------
	.section	.nv.constant0._Z16matmul_v1_kernelPKfS0_Pfiii,"a",@progbits
	.sectionflags	@""
	.align	4
.nv.constant0._Z16matmul_v1_kernelPKfS0_Pfiii:
	.zero		932


//--------------------- SYMBOLS --------------------------

	.type		.nv.reservedSmem.offset0,@object
	.size		.nv.reservedSmem.offset0,0x4
	.type		.nv.reservedSmem.cap,@object
	.size		.nv.reservedSmem.cap,0x4
